	.headerflags	@"EF_CUDA_TEXMODE_UNIFIED EF_CUDA_64BIT_ADDRESS EF_CUDA_ACCELERATORS EF_CUDA_SM90 EF_CUDA_VIRTUAL_SM(EF_CUDA_SM90)"
	.elftype	@"ET_EXEC"


//--------------------- .nv.info                  --------------------------
	.section	.nv.info,"",@"SHT_CUDA_INFO"
	.align	4


	//----- nvinfo : EIATTR_REGCOUNT
	.align		4
        /*0000*/ 	.byte	0x04, 0x2f
        /*0002*/ 	.short	(.L_3 - .L_2)
	.align		4
.L_2:
        /*0004*/ 	.word	index@(triton_poi_fused__native_batch_norm_legit_no_training_relu_13)
        /*0008*/ 	.word	0x00000012


	//----- nvinfo : EIATTR_MIN_STACK_SIZE
	.align		4
.L_3:
        /*000c*/ 	.byte	0x04, 0x12
        /*000e*/ 	.short	(.L_5 - .L_4)
	.align		4
.L_4:
        /*0010*/ 	.word	index@(triton_poi_fused__native_batch_norm_legit_no_training_relu_13)
        /*0014*/ 	.word	0x00000000


	//----- nvinfo : EIATTR_FRAME_SIZE
	.align		4
.L_5:
        /*0018*/ 	.byte	0x04, 0x11
        /*001a*/ 	.short	(.L_7 - .L_6)
	.align		4
.L_6:
        /*001c*/ 	.word	index@(triton_poi_fused__native_batch_norm_legit_no_training_relu_13)
        /*0020*/ 	.word	0x00000000


	//----- nvinfo : EIATTR_MIN_STACK_SIZE
	.align		4
.L_7:
        /*0024*/ 	.byte	0x04, 0x12
        /*0026*/ 	.short	(.L_9 - .L_8)
	.align		4
.L_8:
        /*0028*/ 	.word	index@(triton_poi_fused__native_batch_norm_legit_no_training_relu_13)
        /*002c*/ 	.word	0x00000000
.L_9:


//--------------------- .nv.info.triton_poi_fused__native_batch_norm_legit_no_training_relu_13 --------------------------
	.section	.nv.info.triton_poi_fused__native_batch_norm_legit_no_training_relu_13,"",@"SHT_CUDA_INFO"
	.sectionflags	@""
	.align	4


	//----- nvinfo : EIATTR_CUDA_API_VERSION
	.align		4
        /*0000*/ 	.byte	0x04, 0x37
        /*0002*/ 	.short	(.L_11 - .L_10)
.L_10:
        /*0004*/ 	.word	0x0000007c


	//----- nvinfo : EIATTR_KPARAM_INFO
	.align		4
.L_11:
        /*0008*/ 	.byte	0x04, 0x17
        /*000a*/ 	.short	(.L_13 - .L_12)
.L_12:
        /*000c*/ 	.word	0x00000000
        /*0010*/ 	.short	0x0006
        /*0012*/ 	.short	0x0030
        /*0014*/ 	.byte	0x00, 0xf0, 0x11, 0x00


	//----- nvinfo : EIATTR_KPARAM_INFO
	.align		4
.L_13:
        /*0018*/ 	.byte	0x04, 0x17
        /*001a*/ 	.short	(.L_15 - .L_14)
.L_14:
        /*001c*/ 	.word	0x00000000
        /*0020*/ 	.short	0x0005
        /*0022*/ 	.short	0x0028
        /*0024*/ 	.byte	0x00, 0xf4, 0x21, 0x00


	//----- nvinfo : EIATTR_KPARAM_INFO
	.align		4
.L_15:
        /*0028*/ 	.byte	0x04, 0x17
        /*002a*/ 	.short	(.L_17 - .L_16)
.L_16:
        /*002c*/ 	.word	0x00000000
        /*0030*/ 	.short	0x0004
        /*0032*/ 	.short	0x0020
        /*0034*/ 	.byte	0x00, 0xf4, 0x21, 0x00


	//----- nvinfo : EIATTR_KPARAM_INFO
	.align		4
.L_17:
        /*0038*/ 	.byte	0x04, 0x17
        /*003a*/ 	.short	(.L_19 - .L_18)
.L_18:
        /*003c*/ 	.word	0x00000000
        /*0040*/ 	.short	0x0003
        /*0042*/ 	.short	0x0018
        /*0044*/ 	.byte	0x00, 0xf4, 0x21, 0x00


	//----- nvinfo : EIATTR_KPARAM_INFO
	.align		4
.L_19:
        /*0048*/ 	.byte	0x04, 0x17
        /*004a*/ 	.short	(.L_21 - .L_20)
.L_20:
        /*004c*/ 	.word	0x00000000
        /*0050*/ 	.short	0x0002
        /*0052*/ 	.short	0x0010
        /*0054*/ 	.byte	0x00, 0xf4, 0x21, 0x00


	//----- nvinfo : EIATTR_KPARAM_INFO
	.align		4
.L_21:
        /*0058*/ 	.byte	0x04, 0x17
        /*005a*/ 	.short	(.L_23 - .L_22)
.L_22:
        /*005c*/ 	.word	0x00000000
        /*0060*/ 	.short	0x0001
        /*0062*/ 	.short	0x0008
        /*0064*/ 	.byte	0x00, 0xf4, 0x21, 0x00


	//----- nvinfo : EIATTR_KPARAM_INFO
	.align		4
.L_23:
        /*0068*/ 	.byte	0x04, 0x17
        /*006a*/ 	.short	(.L_25 - .L_24)
.L_24:
        /*006c*/ 	.word	0x00000000
        /*0070*/ 	.short	0x0000
        /*0072*/ 	.short	0x0000
        /*0074*/ 	.byte	0x00, 0xf4, 0x21, 0x00


	//----- nvinfo : EIATTR_SPARSE_MMA_MASK
	.align		4
.L_25:
        /*0078*/ 	.byte	0x03, 0x50
        /*007a*/ 	.short	0x0000


	//----- nvinfo : EIATTR_MAXREG_COUNT
	.align		4
        /*007c*/ 	.byte	0x03, 0x1b
        /*007e*/ 	.short	0x00ff


	//----- nvinfo : EIATTR_EXIT_INSTR_OFFSETS
	.align		4
        /*0080*/ 	.byte	0x04, 0x1c
        /*0082*/ 	.short	(.L_27 - .L_26)


	//   ....[0]....
.L_26:
        /*0084*/ 	.word	0x000003d0


	//----- nvinfo : EIATTR_REQNTID
	.align		4
.L_27:
        /*0088*/ 	.byte	0x04, 0x10
        /*008a*/ 	.short	(.L_29 - .L_28)
.L_28:
        /*008c*/ 	.word	0x00000080
        /*0090*/ 	.word	0x00000001
        /*0094*/ 	.word	0x00000001


	//----- nvinfo : EIATTR_CBANK_PARAM_SIZE
	.align		4
.L_29:
        /*0098*/ 	.byte	0x03, 0x19
        /*009a*/ 	.short	0x0034


	//----- nvinfo : EIATTR_PARAM_CBANK
	.align		4
        /*009c*/ 	.byte	0x04, 0x0a
        /*009e*/ 	.short	(.L_31 - .L_30)
	.align		4
.L_30:
        /*00a0*/ 	.word	index@(.nv.constant0.triton_poi_fused__native_batch_norm_legit_no_training_relu_13)
        /*00a4*/ 	.short	0x0210
        /*00a6*/ 	.short	0x0034


	//----- nvinfo : EIATTR_SW_WAR
	.align		4
.L_31:
        /*00a8*/ 	.byte	0x04, 0x36
        /*00aa*/ 	.short	(.L_33 - .L_32)
.L_32:
        /*00ac*/ 	.word	0x00000008
.L_33:


//--------------------- .nv.callgraph             --------------------------
	.section	.nv.callgraph,"",@"SHT_CUDA_CALLGRAPH"
	.align	4
	.sectionentsize	8
	.align		4
        /*0000*/ 	.word	0x00000000
	.align		4
        /*0004*/ 	.word	0xffffffff
	.align		4
        /*0008*/ 	.word	0x00000000
	.align		4
        /*000c*/ 	.word	0xfffffffe
	.align		4
        /*0010*/ 	.word	0x00000000
	.align		4
        /*0014*/ 	.word	0xfffffffd
	.align		4
        /*0018*/ 	.word	0x00000000
	.align		4
        /*001c*/ 	.word	0xfffffffc


//--------------------- .nv.constant4             --------------------------
	.section	.nv.constant4,"a",@progbits
	.align	8
	.align		8
.nv.constant4:
        /*0000*/ 	.dword	_$_str
	.align		8
        /*0008*/ 	.dword	_$_str_$_2


//--------------------- .text.triton_poi_fused__native_batch_norm_legit_no_training_relu_13 --------------------------
	.section	.text.triton_poi_fused__native_batch_norm_legit_no_training_relu_13,"ax",@progbits
	.align	128
        .global         triton_poi_fused__native_batch_norm_legit_no_training_relu_13
        .type           triton_poi_fused__native_batch_norm_legit_no_training_relu_13,@function
        .size           triton_poi_fused__native_batch_norm_legit_no_training_relu_13,(.L_x_1 - triton_poi_fused__native_batch_norm_legit_no_training_relu_13)
        .other          triton_poi_fused__native_batch_norm_legit_no_training_relu_13,@"STO_CUDA_ENTRY STV_DEFAULT"
triton_poi_fused__native_batch_norm_legit_no_training_relu_13:
.text.triton_poi_fused__native_batch_norm_legit_no_training_relu_13:
[----:B------:R-:W-:Y:S01]  /*0000*/  LDC R1, c[0x0][0x28] ;  /* 0x00000a00ff017b82 */ /* 0x000fe20000000800 */
[----:B------:R-:W1:Y:S07]  /*0010*/  S2R R0, SR_TID.X ;  /* 0x0000000000007919 */ /* 0x000e6e0000002100 */
[----:B------:R-:W2:Y:S01]  /*0020*/  LDC.64 R2, c[0x0][0x220] ;  /* 0x00008800ff027b82 */ /* 0x000ea20000000a00 */
[----:B------:R-:W-:Y:S01]  /*0030*/  ULDC.64 UR4, c[0x0][0x208] ;  /* 0x0000820000047ab9 */ /* 0x000fe20000000a00 */
[----:B------:R-:W3:Y:S06]  /*0040*/  S2R R7, SR_CTAID.X ;  /* 0x0000000000077919 */ /* 0x000eec0000002500 */
[----:B------:R-:W4:Y:S08]  /*0050*/  LDC.64 R8, c[0x0][0x228] ;  /* 0x00008a00ff087b82 */ /* 0x000f300000000a00 */
[----:B------:R-:W5:Y:S01]  /*0060*/  LDC.64 R10, c[0x0][0x230] ;  /* 0x00008c00ff0a7b82 */ /* 0x000f620000000a00 */
[----:B-1----:R-:W-:-:S02]  /*0070*/  SHF.L.U32 R0, R0, 0x1, RZ ;  /* 0x0000000100007819 */ /* 0x002fc400000006ff */
[----:B---3--:R-:W-:Y:S02]  /*0080*/  SHF.R.S32.HI R5, RZ, 0x17, R7 ;  /* 0x00000017ff057819 */ /* 0x008fe40000011407 */
[----:B------:R-:W-:Y:S02]  /*0090*/  LOP3.LUT R0, R0, 0xfe, RZ, 0xc0, !PT ;  /* 0x000000fe00007812 */ /* 0x000fe400078ec0ff */
[----:B------:R-:W-:Y:S02]  /*00a0*/  SGXT R5, R5, 0x1 ;  /* 0x000000010505781a */ /* 0x000fe40000000200 */
[----:B------:R-:W-:Y:S02]  /*00b0*/  LEA R0, R7, R0, 0x8 ;  /* 0x0000000007007211 */ /* 0x000fe400078e40ff */
[----:B------:R-:W1:Y:S02]  /*00c0*/  LDC.64 R6, c[0x0][0x218] ;  /* 0x00008600ff067b82 */ /* 0x000e640000000a00 */
[----:B------:R-:W-:-:S04]  /*00d0*/  LEA.HI R5, R5, R0, RZ, 0x7 ;  /* 0x0000000005057211 */ /* 0x000fc800078f38ff */
[----:B------:R-:W-:-:S04]  /*00e0*/  LOP3.LUT R5, R5, 0xffffff80, RZ, 0xc0, !PT ;  /* 0xffffff8005057812 */ /* 0x000fc800078ec0ff */
[----:B------:R-:W-:Y:S02]  /*00f0*/  IADD3 R13, R0, -R5, RZ ;  /* 0x80000005000d7210 */ /* 0x000fe40007ffe0ff */
[----:B------:R-:W3:Y:S03]  /*0100*/  LDC.64 R4, c[0x0][0x210] ;  /* 0x00008400ff047b82 */ /* 0x000ee60000000a00 */
[----:B--2---:R-:W-:-:S06]  /*0110*/  IMAD.WIDE R2, R13, 0x4, R2 ;  /* 0x000000040d027825 */ /* 0x004fcc00078e0202 */
[----:B------:R-:W2:Y:S01]  /*0120*/  LDG.E.EL.64 R2, desc[UR4][R2.64] ;  /* 0x0000000402027981 */ /* 0x000ea2000c2e1b00 */
[----:B-1----:R-:W-:-:S04]  /*0130*/  IMAD.WIDE R6, R13, 0x4, R6 ;  /* 0x000000040d067825 */ /* 0x002fc800078e0206 */
[C---:B----4-:R-:W-:Y:S02]  /*0140*/  IMAD.WIDE R8, R13.reuse, 0x4, R8 ;  /* 0x000000040d087825 */ /* 0x050fe400078e0208 */
[----:B------:R-:W4:Y:S02]  /*0150*/  LDG.E.EL.64 R6, desc[UR4][R6.64] ;  /* 0x0000000406067981 */ /* 0x000f24000c2e1b00 */
[----:B-----5:R-:W-:Y:S02]  /*0160*/  IMAD.WIDE R10, R13, 0x4, R10 ;  /* 0x000000040d0a7825 */ /* 0x020fe400078e020a */
[----:B------:R-:W5:Y:S02]  /*0170*/  LDG.E.EL.64 R8, desc[UR4][R8.64] ;  /* 0x0000000408087981 */ /* 0x000f64000c2e1b00 */
[----:B---3--:R-:W-:Y:S02]  /*0180*/  IMAD.WIDE R4, R0, 0x4, R4 ;  /* 0x0000000400047825 */ /* 0x008fe400078e0204 */
[----:B------:R-:W5:Y:S04]  /*0190*/  LDG.E.EL.64 R10, desc[UR4][R10.64] ;  /* 0x000000040a0a7981 */ /* 0x000f68000c2e1b00 */
[----:B------:R-:W4:Y:S01]  /*01a0*/  LDG.E.64 R4, desc[UR4][R4.64] ;  /* 0x0000000404047981 */ /* 0x000f22000c1e1b00 */
[----:B------:R-:W-:Y:S01]  /*01b0*/  HFMA2.MMA R14, -RZ, RZ, 1.625, 0 ;  /* 0x3e800000ff0e7435 */ /* 0x000fe200000001ff */
[----:B--2---:R-:W-:Y:S01]  /*01c0*/  FADD R2, R2, 9.9999997473787516356e-06 ;  /* 0x3727c5ac02027421 */ /* 0x004fe20000000000 */
[----:B------:R-:W-:-:S03]  /*01d0*/  FADD R3, R3, 9.9999997473787516356e-06 ;  /* 0x3727c5ac03037421 */ /* 0x000fc60000000000 */
[----:B------:R-:W1:Y:S08]  /*01e0*/  MUFU.SQRT R12, R2 ;  /* 0x00000002000c7308 */ /* 0x000e700000002000 */
[----:B------:R2:W3:Y:S01]  /*01f0*/  MUFU.SQRT R13, R3 ;  /* 0x00000003000d7308 */ /* 0x0004e20000002000 */
[C---:B-1----:R-:W-:Y:S02]  /*0200*/  FSETP.GT.AND P0, PT, R12.reuse, 8.50705917302346158658e+37, PT ;  /* 0x7e8000000c00780b */ /* 0x042fe40003f04000 */
[----:B------:R-:W-:Y:S01]  /*0210*/  FSETP.GEU.AND P2, PT, R12, 1.175494350822287508e-38, PT ;  /* 0x008000000c00780b */ /* 0x000fe20003f4e000 */
[----:B--2---:R-:W1:Y:S01]  /*0220*/  LDC.64 R2, c[0x0][0x238] ;  /* 0x00008e00ff027b82 */ /* 0x004e620000000a00 */
[----:B---3--:R-:W-:-:S02]  /*0230*/  FSETP.GT.AND P1, PT, R13, 8.50705917302346158658e+37, PT ;  /* 0x7e8000000d00780b */ /* 0x008fc40003f24000 */
[----:B------:R-:W-:-:S07]  /*0240*/  FSETP.GEU.AND P3, PT, R13, 1.175494350822287508e-38, PT ;  /* 0x008000000d00780b */ /* 0x000fce0003f6e000 */
[----:B------:R-:W-:-:S04]  /*0250*/  @P0 FMUL R12, R12, 0.25 ;  /* 0x3e8000000c0c0820 */ /* 0x000fc80000400000 */
[----:B------:R-:W-:Y:S01]  /*0260*/  @!P2 FMUL R12, R12, 16777216 ;  /* 0x4b8000000c0ca820 */ /* 0x000fe20000400000 */
[----:B------:R-:W-:-:S04]  /*0270*/  @P1 FMUL R13, R13, 0.25 ;  /* 0x3e8000000d0d1820 */ /* 0x000fc80000400000 */
[----:B------:R-:W-:Y:S01]  /*0280*/  @!P3 FMUL R13, R13, 16777216 ;  /* 0x4b8000000d0db820 */ /* 0x000fe20000400000 */
[----:B------:R-:W2:Y:S01]  /*0290*/  MUFU.RCP R12, R12 ;  /* 0x0000000c000c7308 */ /* 0x000ea20000001000 */
[----:B------:R-:W-:-:S07]  /*02a0*/  FSEL R15, R14, 1, P0 ;  /* 0x3f8000000e0f7808 */ /* 0x000fce0000000000 */
[----:B------:R-:W3:Y:S01]  /*02b0*/  MUFU.RCP R13, R13 ;  /* 0x0000000d000d7308 */ /* 0x000ee20000001000 */
[----:B------:R-:W-:Y:S01]  /*02c0*/  FSEL R14, R14, 1, P1 ;  /* 0x3f8000000e0e7808 */ /* 0x000fe20000800000 */
[----:B------:R-:W-:-:S04]  /*02d0*/  @!P2 FMUL R15, R15, 16777216 ;  /* 0x4b8000000f0fa820 */ /* 0x000fc80000400000 */
[----:B------:R-:W-:Y:S01]  /*02e0*/  @!P3 FMUL R14, R14, 16777216 ;  /* 0x4b8000000e0eb820 */ /* 0x000fe20000400000 */
[----:B----4-:R-:W-:Y:S01]  /*02f0*/  FADD R5, R5, -R7 ;  /* 0x8000000705057221 */ /* 0x010fe20000000000 */
[----:B------:R-:W-:Y:S01]  /*0300*/  FADD R4, R4, -R6 ;  /* 0x8000000604047221 */ /* 0x000fe20000000000 */
[----:B--2---:R-:W-:Y:S01]  /*0310*/  FMUL R15, R12, R15 ;  /* 0x0000000f0c0f7220 */ /* 0x004fe20000400000 */
[----:B---3--:R-:W-:-:S03]  /*0320*/  FMUL R14, R13, R14 ;  /* 0x0000000e0d0e7220 */ /* 0x008fc60000400000 */
[----:B------:R-:W-:Y:S01]  /*0330*/  FMUL R15, R4, R15 ;  /* 0x0000000f040f7220 */ /* 0x000fe20000400000 */
[----:B------:R-:W-:-:S03]  /*0340*/  FMUL R14, R5, R14 ;  /* 0x0000000e050e7220 */ /* 0x000fc60000400000 */
[----:B-----5:R-:W-:Y:S01]  /*0350*/  FFMA R8, R8, R15, R10 ;  /* 0x0000000f08087223 */ /* 0x020fe2000000000a */
[----:B------:R-:W-:-:S04]  /*0360*/  FFMA R9, R9, R14, R11 ;  /* 0x0000000e09097223 */ /* 0x000fc8000000000b */
[----:B------:R-:W-:Y:S02]  /*0370*/  FSETP.GEU.AND P0, PT, R8, RZ, PT ;  /* 0x000000ff0800720b */ /* 0x000fe40003f0e000 */
[C---:B------:R-:W-:Y:S01]  /*0380*/  FSETP.GEU.AND P1, PT, R9.reuse, RZ, PT ;  /* 0x000000ff0900720b */ /* 0x040fe20003f2e000 */
[----:B-1----:R-:W-:Y:S01]  /*0390*/  IMAD.WIDE R2, R0, 0x4, R2 ;  /* 0x0000000400027825 */ /* 0x002fe200078e0202 */
[----:B------:R-:W-:Y:S02]  /*03a0*/  FSEL R8, R8, RZ, P0 ;  /* 0x000000ff08087208 */ /* 0x000fe40000000000 */
[----:B------:R-:W-:-:S05]  /*03b0*/  FSEL R9, R9, RZ, P1 ;  /* 0x000000ff09097208 */ /* 0x000fca0000800000 */
[----:B------:R-:W-:Y:S01]  /*03c0*/  STG.E.64 desc[UR4][R2.64], R8 ;  /* 0x0000000802007986 */ /* 0x000fe2000c101b04 */
[----:B------:R-:W-:Y:S05]  /*03d0*/  EXIT ;  /* 0x000000000000794d */ /* 0x000fea0003800000 */
.L_x_0:
[----:B------:R-:W-:-:S00]  /*03e0*/  BRA `(.L_x_0) ;  /* 0xfffffffc00fc7947 */ /* 0x000fc0000383ffff */
[----:B------:R-:W-:-:S00]  /*03f0*/  NOP ;  /* 0x0000000000007918 */ /* 0x000fc00000000000 */
        /* <DEDUP_REMOVED lines=8> */
.L_x_1:


//--------------------- .nv.global.init           --------------------------
	.section	.nv.global.init,"aw",@progbits
.nv.global.init:
	.type		_$_str,@object
	.size		_$_str,(_$_str_$_2 - _$_str)
_$_str:
        /*0000*/ 	.byte	0x5f, 0x5f, 0x43, 0x55, 0x44, 0x41, 0x5f, 0x46, 0x54, 0x5a, 0x00
	.type		_$_str_$_2,@object
	.size		_$_str_$_2,(.L_1 - _$_str_$_2)
_$_str_$_2:
        /*000b*/ 	.byte	0x5f, 0x5f, 0x43, 0x55, 0x44, 0x41, 0x5f, 0x50, 0x52, 0x45, 0x43, 0x5f, 0x53, 0x51, 0x52, 0x54
        /*001b*/ 	.byte	0x00
.L_1:


//--------------------- .nv.constant0.triton_poi_fused__native_batch_norm_legit_no_training_relu_13 --------------------------
	.section	.nv.constant0.triton_poi_fused__native_batch_norm_legit_no_training_relu_13,"a",@progbits
	.sectionflags	@""
	.align	4
.nv.constant0.triton_poi_fused__native_batch_norm_legit_no_training_relu_13:
	.zero		580
